//
// Generated by NVIDIA NVVM Compiler
//
// Compiler Build ID: CL-36424714
// Cuda compilation tools, release 13.0, V13.0.88
// Based on NVVM 20.0.0
//

.version 9.0
.target sm_100
.address_size 64

	// .globl	_Z7Kernel4PiS_S_S_S_S_S_

.visible .entry _Z7Kernel4PiS_S_S_S_S_S_(
	.param .u64 .ptr .align 1 _Z7Kernel4PiS_S_S_S_S_S__param_0,
	.param .u64 .ptr .align 1 _Z7Kernel4PiS_S_S_S_S_S__param_1,
	.param .u64 .ptr .align 1 _Z7Kernel4PiS_S_S_S_S_S__param_2,
	.param .u64 .ptr .align 1 _Z7Kernel4PiS_S_S_S_S_S__param_3,
	.param .u64 .ptr .align 1 _Z7Kernel4PiS_S_S_S_S_S__param_4,
	.param .u64 .ptr .align 1 _Z7Kernel4PiS_S_S_S_S_S__param_5,
	.param .u64 .ptr .align 1 _Z7Kernel4PiS_S_S_S_S_S__param_6
)
{
	.reg .pred 	%p<4>;
	.reg .b32 	%r<18>;
	.reg .b64 	%rd<28>;

	ld.param.u64 	%rd2, [_Z7Kernel4PiS_S_S_S_S_S__param_0];
	ld.param.u64 	%rd3, [_Z7Kernel4PiS_S_S_S_S_S__param_1];
	ld.param.u64 	%rd4, [_Z7Kernel4PiS_S_S_S_S_S__param_2];
	ld.param.u64 	%rd5, [_Z7Kernel4PiS_S_S_S_S_S__param_3];
	ld.param.u64 	%rd6, [_Z7Kernel4PiS_S_S_S_S_S__param_4];
	ld.param.u64 	%rd7, [_Z7Kernel4PiS_S_S_S_S_S__param_5];
	ld.param.u64 	%rd8, [_Z7Kernel4PiS_S_S_S_S_S__param_6];
	cvta.to.global.u64 	%rd9, %rd7;
	cvta.to.global.u64 	%rd10, %rd6;
	cvta.to.global.u64 	%rd11, %rd8;
	ld.global.u32 	%r2, [%rd11];
	mov.u32 	%r4, %ntid.x;
	mov.u32 	%r5, %ctaid.x;
	mov.u32 	%r6, %tid.x;
	mad.lo.s32 	%r7, %r4, %r5, %r6;
	mul.wide.s32 	%rd12, %r7, 4;
	add.s64 	%rd1, %rd9, %rd12;
	add.s64 	%rd13, %rd10, %rd12;
	ld.global.u32 	%r8, [%rd13];
	setp.ne.s32 	%p1, %r8, 0;
	setp.ge.s32 	%p2, %r7, %r2;
	or.pred  	%p3, %p1, %p2;
	@%p3 bra 	$L__BB0_2;
	cvta.to.global.u64 	%rd14, %rd2;
	cvta.to.global.u64 	%rd15, %rd3;
	cvta.to.global.u64 	%rd16, %rd4;
	cvta.to.global.u64 	%rd17, %rd5;
	ld.global.u32 	%r9, [%rd1];
	add.s64 	%rd19, %rd14, %rd12;
	mul.wide.s32 	%rd20, %r9, 4;
	add.s64 	%rd21, %rd14, %rd20;
	ld.global.u32 	%r10, [%rd21];
	atom.global.exch.b32 	%r11, [%rd19], %r10;
	add.s64 	%rd22, %rd15, %rd12;
	add.s64 	%rd23, %rd15, %rd20;
	ld.global.u32 	%r12, [%rd23];
	atom.global.exch.b32 	%r13, [%rd22], %r12;
	add.s64 	%rd24, %rd16, %rd12;
	add.s64 	%rd25, %rd16, %rd20;
	ld.global.u32 	%r14, [%rd25];
	atom.global.exch.b32 	%r15, [%rd24], %r14;
	add.s64 	%rd26, %rd17, %rd12;
	add.s64 	%rd27, %rd17, %rd20;
	ld.global.u32 	%r16, [%rd27];
	atom.global.exch.b32 	%r17, [%rd26], %r16;
$L__BB0_2:
	bar.sync 	0;
	ret;

}


// ===== COMPILED SASS (sm_100) =====

	.target	sm_100

	.elftype	@"ET_EXEC"


//--------------------- .note.nv.tkinfo           --------------------------
	.section	.note.nv.tkinfo,"",@"SHT_NOTE"
	.sectionflags	@"SHF_NOTE_NV_TKINFO"
	.tkinfo
        /*0018*/ 	.word	0x00000002
        /*0030*/ 	.string	""
        /*0030*/ 	.string	"ptxas"
        /*0030*/ 	.string	"Cuda compilation tools, release 13.0, V13.0.88"
        /*0030*/ 	.string	"Build cuda_13.0.r13.0/compiler.36424714_0"
        /*0030*/ 	.string	"-arch sm_100 -m 64 "



//--------------------- .note.nv.cuinfo           --------------------------
	.section	.note.nv.cuinfo,"",@"SHT_NOTE"
	.sectionflags	@"SHF_NOTE_NV_CUINFO"
        /*0018*/ 	.short	0x0002
        /*001a*/ 	.short	0x0064
        /*001c*/ 	.short	0x0082
	.zero		2


//--------------------- .nv.info                  --------------------------
	.section	.nv.info,"",@"SHT_CUDA_INFO"
	.align	4


	//----- nvinfo : EIATTR_REGCOUNT
	.align		4
        /*0000*/ 	.byte	0x04, 0x2f
        /*0002*/ 	.short	(.L_1 - .L_0)
	.align		4
.L_0:
        /*0004*/ 	.word	index@(_Z7Kernel4PiS_S_S_S_S_S_)
        /*0008*/ 	.word	0x00000018


	//----- nvinfo : EIATTR_FRAME_SIZE
	.align		4
.L_1:
        /*000c*/ 	.byte	0x04, 0x11
        /*000e*/ 	.short	(.L_3 - .L_2)
	.align		4
.L_2:
        /*0010*/ 	.word	index@(_Z7Kernel4PiS_S_S_S_S_S_)
        /*0014*/ 	.word	0x00000000


	//----- nvinfo : EIATTR_MIN_STACK_SIZE
	.align		4
.L_3:
        /*0018*/ 	.byte	0x04, 0x12
        /*001a*/ 	.short	(.L_5 - .L_4)
	.align		4
.L_4:
        /*001c*/ 	.word	index@(_Z7Kernel4PiS_S_S_S_S_S_)
        /*0020*/ 	.word	0x00000000
.L_5:


//--------------------- .nv.compat                --------------------------
	.section	.nv.compat,"",@"SHT_CUDA_COMPAT_INFO"
	.align	4
        /*0000*/ 	.byte	0x02, 0x09, 0x00, 0x00, 0x02, 0x02, 0x01, 0x00, 0x02, 0x05, 0x05, 0x00, 0x03, 0x07, 0x01, 0x01
        /*0010*/ 	.byte	0x02, 0x03, 0x00, 0x00, 0x02, 0x06, 0x01, 0x00, 0x04, 0x0b, 0x08, 0x00, 0x09, 0x00, 0x00, 0x00
        /*0020*/ 	.byte	0x00, 0x00, 0x00, 0x00


//--------------------- .nv.info._Z7Kernel4PiS_S_S_S_S_S_ --------------------------
	.section	.nv.info._Z7Kernel4PiS_S_S_S_S_S_,"",@"SHT_CUDA_INFO"
	.sectionflags	@""
	.align	4


	//----- nvinfo : EIATTR_CUDA_API_VERSION
	.align		4
        /*0000*/ 	.byte	0x04, 0x37
        /*0002*/ 	.short	(.L_7 - .L_6)
.L_6:
        /*0004*/ 	.word	0x00000082


	//----- nvinfo : EIATTR_KPARAM_INFO
	.align		4
.L_7:
        /*0008*/ 	.byte	0x04, 0x17
        /*000a*/ 	.short	(.L_9 - .L_8)
.L_8:
        /*000c*/ 	.word	0x00000000
        /*0010*/ 	.short	0x0006
        /*0012*/ 	.short	0x0030
        /*0014*/ 	.byte	0x00, 0xf5, 0x21, 0x00


	//----- nvinfo : EIATTR_KPARAM_INFO
	.align		4
.L_9:
        /*0018*/ 	.byte	0x04, 0x17
        /*001a*/ 	.short	(.L_11 - .L_10)
.L_10:
        /*001c*/ 	.word	0x00000000
        /*0020*/ 	.short	0x0005
        /*0022*/ 	.short	0x0028
        /*0024*/ 	.byte	0x00, 0xf5, 0x21, 0x00


	//----- nvinfo : EIATTR_KPARAM_INFO
	.align		4
.L_11:
        /*0028*/ 	.byte	0x04, 0x17
        /*002a*/ 	.short	(.L_13 - .L_12)
.L_12:
        /*002c*/ 	.word	0x00000000
        /*0030*/ 	.short	0x0004
        /*0032*/ 	.short	0x0020
        /*0034*/ 	.byte	0x00, 0xf5, 0x21, 0x00


	//----- nvinfo : EIATTR_KPARAM_INFO
	.align		4
.L_13:
        /*0038*/ 	.byte	0x04, 0x17
        /*003a*/ 	.short	(.L_15 - .L_14)
.L_14:
        /*003c*/ 	.word	0x00000000
        /*0040*/ 	.short	0x0003
        /*0042*/ 	.short	0x0018
        /*0044*/ 	.byte	0x00, 0xf5, 0x21, 0x00


	//----- nvinfo : EIATTR_KPARAM_INFO
	.align		4
.L_15:
        /*0048*/ 	.byte	0x04, 0x17
        /*004a*/ 	.short	(.L_17 - .L_16)
.L_16:
        /*004c*/ 	.word	0x00000000
        /*0050*/ 	.short	0x0002
        /*0052*/ 	.short	0x0010
        /*0054*/ 	.byte	0x00, 0xf5, 0x21, 0x00


	//----- nvinfo : EIATTR_KPARAM_INFO
	.align		4
.L_17:
        /*0058*/ 	.byte	0x04, 0x17
        /*005a*/ 	.short	(.L_19 - .L_18)
.L_18:
        /*005c*/ 	.word	0x00000000
        /*0060*/ 	.short	0x0001
        /*0062*/ 	.short	0x0008
        /*0064*/ 	.byte	0x00, 0xf5, 0x21, 0x00


	//----- nvinfo : EIATTR_KPARAM_INFO
	.align		4
.L_19:
        /*0068*/ 	.byte	0x04, 0x17
        /*006a*/ 	.short	(.L_21 - .L_20)
.L_20:
        /*006c*/ 	.word	0x00000000
        /*0070*/ 	.short	0x0000
        /*0072*/ 	.short	0x0000
        /*0074*/ 	.byte	0x00, 0xf5, 0x21, 0x00


	//----- nvinfo : EIATTR_SPARSE_MMA_MASK
	.align		4
.L_21:
        /*0078*/ 	.byte	0x03, 0x50
        /*007a*/ 	.short	0x0000


	//----- nvinfo : EIATTR_MAXREG_COUNT
	.align		4
        /*007c*/ 	.byte	0x03, 0x1b
        /*007e*/ 	.short	0x00ff


	//----- nvinfo : EIATTR_NUM_BARRIERS
	.align		4
        /*0080*/ 	.byte	0x02, 0x4c
        /*0082*/ 	.byte	0x01
	.zero		1


	//----- nvinfo : EIATTR_MERCURY_ISA_VERSION
	.align		4
        /*0084*/ 	.byte	0x03, 0x5f
        /*0086*/ 	.short	0x0101


	//----- nvinfo : EIATTR_VRC_CTA_INIT_COUNT
	.align		4
        /*0088*/ 	.byte	0x02, 0x4a
	.zero		1
	.zero		1


	//----- nvinfo : EIATTR_EXIT_INSTR_OFFSETS
	.align		4
        /*008c*/ 	.byte	0x04, 0x1c
        /*008e*/ 	.short	(.L_23 - .L_22)


	//   ....[0]....
.L_22:
        /*0090*/ 	.word	0x00000280


	//----- nvinfo : EIATTR_CRS_STACK_SIZE
	.align		4
.L_23:
        /*0094*/ 	.byte	0x04, 0x1e
        /*0096*/ 	.short	(.L_25 - .L_24)
.L_24:
        /*0098*/ 	.word	0x00000000


	//----- nvinfo : EIATTR_CBANK_PARAM_SIZE
	.align		4
.L_25:
        /*009c*/ 	.byte	0x03, 0x19
        /*009e*/ 	.short	0x0038


	//----- nvinfo : EIATTR_PARAM_CBANK
	.align		4
        /*00a0*/ 	.byte	0x04, 0x0a
        /*00a2*/ 	.short	(.L_27 - .L_26)
	.align		4
.L_26:
        /*00a4*/ 	.word	index@(.nv.constant0._Z7Kernel4PiS_S_S_S_S_S_)
        /*00a8*/ 	.short	0x0380
        /*00aa*/ 	.short	0x0038


	//----- nvinfo : EIATTR_SW_WAR
	.align		4
.L_27:
        /*00ac*/ 	.byte	0x04, 0x36
        /*00ae*/ 	.short	(.L_29 - .L_28)
.L_28:
        /*00b0*/ 	.word	0x00000008
.L_29:


//--------------------- .nv.callgraph             --------------------------
	.section	.nv.callgraph,"",@"SHT_CUDA_CALLGRAPH"
	.align	4
	.sectionentsize	8
	.align		4
        /*0000*/ 	.word	0x00000000
	.align		4
        /*0004*/ 	.word	0xffffffff
	.align		4
        /*0008*/ 	.word	0x00000000
	.align		4
        /*000c*/ 	.word	0xfffffffe
	.align		4
        /*0010*/ 	.word	0x00000000
	.align		4
        /*0014*/ 	.word	0xfffffffd
	.align		4
        /*0018*/ 	.word	0x00000000
	.align		4
        /*001c*/ 	.word	0xfffffffc


//--------------------- .text._Z7Kernel4PiS_S_S_S_S_S_ --------------------------
	.section	.text._Z7Kernel4PiS_S_S_S_S_S_,"ax",@progbits
	.align	128
        .global         _Z7Kernel4PiS_S_S_S_S_S_
        .type           _Z7Kernel4PiS_S_S_S_S_S_,@function
        .size           _Z7Kernel4PiS_S_S_S_S_S_,(.L_x_3 - _Z7Kernel4PiS_S_S_S_S_S_)
        .other          _Z7Kernel4PiS_S_S_S_S_S_,@"STO_CUDA_ENTRY STV_DEFAULT"
_Z7Kernel4PiS_S_S_S_S_S_:
.text._Z7Kernel4PiS_S_S_S_S_S_:
[----:B------:R-:W-:Y:S01]  /*0000*/  LDC R1, c[0x0][0x37c] ;  /* 0x0000df00ff017b82 */ /* 0x000fe20000000800 */
[----:B------:R-:W0:Y:S07]  /*0010*/  S2R R0, SR_CTAID.X ;  /* 0x0000000000007919 */ /* 0x000e2e0000002500 */
[----:B------:R-:W1:Y:S01]  /*0020*/  LDC.64 R4, c[0x0][0x3a0] ;  /* 0x0000e800ff047b82 */ /* 0x000e620000000a00 */
[----:B------:R-:W0:Y:S01]  /*0030*/  LDCU UR6, c[0x0][0x360] ;  /* 0x00006c00ff0677ac */ /* 0x000e220008000800 */
[----:B------:R-:W0:Y:S01]  /*0040*/  S2R R7, SR_TID.X ;  /* 0x0000000000077919 */ /* 0x000e220000002100 */
[----:B------:R-:W2:Y:S05]  /*0050*/  LDCU.64 UR4, c[0x0][0x358] ;  /* 0x00006b00ff0477ac */ /* 0x000eaa0008000a00 */
[----:B------:R-:W2:Y:S02]  /*0060*/  LDC.64 R2, c[0x0][0x3b0] ;  /* 0x0000ec00ff027b82 */ /* 0x000ea40000000a00 */
[----:B--2---:R-:W2:Y:S01]  /*0070*/  LDG.E R3, desc[UR4][R2.64] ;  /* 0x0000000402037981 */ /* 0x004ea2000c1e1900 */
[----:B0-----:R-:W-:-:S05]  /*0080*/  IMAD R0, R0, UR6, R7 ;  /* 0x0000000600007c24 */ /* 0x001fca000f8e0207 */
[----:B------:R-:W0:Y:S01]  /*0090*/  LDC.64 R6, c[0x0][0x3a8] ;  /* 0x0000ea00ff067b82 */ /* 0x000e220000000a00 */
[----:B-1----:R-:W-:-:S06]  /*00a0*/  IMAD.WIDE R4, R0, 0x4, R4 ;  /* 0x0000000400047825 */ /* 0x002fcc00078e0204 */
[----:B------:R-:W3:Y:S01]  /*00b0*/  LDG.E R4, desc[UR4][R4.64] ;  /* 0x0000000404047981 */ /* 0x000ee2000c1e1900 */
[----:B------:R-:W-:Y:S01]  /*00c0*/  BSSY.RECONVERGENT B0, `(.L_x_0) ;  /* 0x000001a000007945 */ /* 0x000fe20003800200 */
[----:B--2---:R-:W-:-:S04]  /*00d0*/  ISETP.GE.AND P0, PT, R0, R3, PT ;  /* 0x000000030000720c */ /* 0x004fc80003f06270 */
[----:B---3--:R-:W-:-:S13]  /*00e0*/  ISETP.NE.OR P0, PT, R4, RZ, P0 ;  /* 0x000000ff0400720c */ /* 0x008fda0000705670 */
[----:B0-----:R-:W-:Y:S05]  /*00f0*/  @P0 BRA `(.L_x_1) ;  /* 0x0000000000580947 */ /* 0x001fea0003800000 */
[----:B------:R-:W-:Y:S01]  /*0100*/  IMAD.WIDE R2, R0, 0x4, R6 ;  /* 0x0000000400027825 */ /* 0x000fe200078e0206 */
[----:B------:R-:W0:Y:S04]  /*0110*/  LDC.64 R4, c[0x0][0x380] ;  /* 0x0000e000ff047b82 */ /* 0x000e280000000a00 */
[----:B------:R-:W0:Y:S04]  /*0120*/  LDG.E R19, desc[UR4][R2.64] ;  /* 0x0000000402137981 */ /* 0x000e28000c1e1900 */
[----:B------:R-:W1:Y:S08]  /*0130*/  LDC.64 R8, c[0x0][0x388] ;  /* 0x0000e200ff087b82 */ /* 0x000e700000000a00 */
[----:B------:R-:W2:Y:S08]  /*0140*/  LDC.64 R14, c[0x0][0x390] ;  /* 0x0000e400ff0e7b82 */ /* 0x000eb00000000a00 */
[----:B------:R-:W3:Y:S01]  /*0150*/  LDC.64 R16, c[0x0][0x398] ;  /* 0x0000e600ff107b82 */ /* 0x000ee20000000a00 */
[----:B0-----:R-:W-:-:S05]  /*0160*/  IMAD.WIDE R6, R19, 0x4, R4 ;  /* 0x0000000413067825 */ /* 0x001fca00078e0204 */
[----:B------:R-:W4:Y:S01]  /*0170*/  LDG.E R21, desc[UR4][R6.64] ;  /* 0x0000000406157981 */ /* 0x000f22000c1e1900 */
[----:B------:R-:W-:-:S04]  /*0180*/  IMAD.WIDE R4, R0, 0x4, R4 ;  /* 0x0000000400047825 */ /* 0x000fc800078e0204 */
[--C-:B-1----:R-:W-:Y:S01]  /*0190*/  IMAD.WIDE R10, R19, 0x4, R8.reuse ;  /* 0x00000004130a7825 */ /* 0x102fe200078e0208 */
[----:B----4-:R0:W5:Y:S05]  /*01a0*/  ATOMG.E.EXCH.STRONG.GPU PT, RZ, desc[UR4][R4.64], R21 ;  /* 0x8000001504ff79a8 */ /* 0x01016a000c1ef104 */
[----:B------:R-:W4:Y:S01]  /*01b0*/  LDG.E R11, desc[UR4][R10.64] ;  /* 0x000000040a0b7981 */ /* 0x000f22000c1e1900 */
[----:B------:R-:W-:-:S04]  /*01c0*/  IMAD.WIDE R8, R0, 0x4, R8 ;  /* 0x0000000400087825 */ /* 0x000fc800078e0208 */
[--C-:B--2---:R-:W-:Y:S01]  /*01d0*/  IMAD.WIDE R12, R19, 0x4, R14.reuse ;  /* 0x00000004130c7825 */ /* 0x104fe200078e020e */
[----:B----4-:R1:W5:Y:S05]  /*01e0*/  ATOMG.E.EXCH.STRONG.GPU PT, RZ, desc[UR4][R8.64], R11 ;  /* 0x8000000b08ff79a8 */ /* 0x01036a000c1ef104 */
[----:B------:R-:W2:Y:S01]  /*01f0*/  LDG.E R13, desc[UR4][R12.64] ;  /* 0x000000040c0d7981 */ /* 0x000ea2000c1e1900 */
[----:B------:R-:W-:-:S04]  /*0200*/  IMAD.WIDE R2, R0, 0x4, R14 ;  /* 0x0000000400027825 */ /* 0x000fc800078e020e */
[--C-:B---3--:R-:W-:Y:S01]  /*0210*/  IMAD.WIDE R6, R19, 0x4, R16.reuse ;  /* 0x0000000413067825 */ /* 0x108fe200078e0210 */
[----:B--2---:R1:W5:Y:S05]  /*0220*/  ATOMG.E.EXCH.STRONG.GPU PT, RZ, desc[UR4][R2.64], R13 ;  /* 0x8000000d02ff79a8 */ /* 0x00436a000c1ef104 */
[----:B------:R-:W2:Y:S01]  /*0230*/  LDG.E R7, desc[UR4][R6.64] ;  /* 0x0000000406077981 */ /* 0x000ea2000c1e1900 */
[----:B0-----:R-:W-:-:S05]  /*0240*/  IMAD.WIDE R4, R0, 0x4, R16 ;  /* 0x0000000400047825 */ /* 0x001fca00078e0210 */
[----:B--2---:R1:W5:Y:S02]  /*0250*/  ATOMG.E.EXCH.STRONG.GPU PT, RZ, desc[UR4][R4.64], R7 ;  /* 0x8000000704ff79a8 */ /* 0x004364000c1ef104 */
.L_x_1:
[----:B------:R-:W-:Y:S05]  /*0260*/  BSYNC.RECONVERGENT B0 ;  /* 0x0000000000007941 */ /* 0x000fea0003800200 */
.L_x_0:
[----:B------:R-:W-:Y:S06]  /*0270*/  BAR.SYNC.DEFER_BLOCKING 0x0 ;  /* 0x0000000000007b1d */ /* 0x000fec0000010000 */
[----:B------:R-:W-:Y:S05]  /*0280*/  EXIT ;  /* 0x000000000000794d */ /* 0x000fea0003800000 */
.L_x_2:
[----:B------:R-:W-:-:S00]  /*0290*/  BRA `(.L_x_2) ;  /* 0xfffffffc00fc7947 */ /* 0x000fc0000383ffff */
[----:B------:R-:W-:-:S00]  /*02a0*/  NOP ;  /* 0x0000000000007918 */ /* 0x000fc00000000000 */
        /* <DEDUP_REMOVED lines=13> */
.L_x_3:


//--------------------- .nv.shared.reserved.0     --------------------------
	.section	.nv.shared.reserved.0,"aw",@nobits
	.weak		__nv_reservedSMEM_offset_0_alias
	.size		__nv_reservedSMEM_offset_0_alias, 0, 64
	.other		__nv_reservedSMEM_offset_0_alias,@"STO_CUDA_RESERVED_SHARED STV_DEFAULT"
__nv_reservedSMEM_offset_0_alias:
	.zero		0
	.zero		64


//--------------------- .nv.constant0._Z7Kernel4PiS_S_S_S_S_S_ --------------------------
	.section	.nv.constant0._Z7Kernel4PiS_S_S_S_S_S_,"a",@progbits
	.sectionflags	@""
	.align	4
.nv.constant0._Z7Kernel4PiS_S_S_S_S_S_:
	.zero		952


//--------------------- SYMBOLS --------------------------

	.type		.nv.reservedSmem.offset0,@object
	.size		.nv.reservedSmem.offset0,0x4
